//
// Generated by NVIDIA NVVM Compiler
//
// Compiler Build ID: CL-36424714
// Cuda compilation tools, release 13.0, V13.0.88
// Based on NVVM 20.0.0
//

.version 9.0
.target sm_100
.address_size 64

	// .globl	_Z10sumElementPKfiPf
// _ZZ16sumElementSharedPKfPfiE5cache has been demoted

.visible .entry _Z10sumElementPKfiPf(
	.param .u64 .ptr .align 1 _Z10sumElementPKfiPf_param_0,
	.param .u32 _Z10sumElementPKfiPf_param_1,
	.param .u64 .ptr .align 1 _Z10sumElementPKfiPf_param_2
)
{
	.reg .pred 	%p<2>;
	.reg .b32 	%r<6>;
	.reg .b32 	%f<3>;
	.reg .b64 	%rd<7>;

	ld.param.u64 	%rd1, [_Z10sumElementPKfiPf_param_0];
	ld.param.u32 	%r2, [_Z10sumElementPKfiPf_param_1];
	ld.param.u64 	%rd2, [_Z10sumElementPKfiPf_param_2];
	mov.u32 	%r3, %ctaid.x;
	mov.u32 	%r4, %ntid.x;
	mov.u32 	%r5, %tid.x;
	mad.lo.s32 	%r1, %r3, %r4, %r5;
	setp.ge.s32 	%p1, %r1, %r2;
	@%p1 bra 	$L__BB0_2;
	cvta.to.global.u64 	%rd3, %rd1;
	cvta.to.global.u64 	%rd4, %rd2;
	mul.wide.s32 	%rd5, %r1, 4;
	add.s64 	%rd6, %rd3, %rd5;
	ld.global.f32 	%f1, [%rd6];
	atom.global.add.f32 	%f2, [%rd4], %f1;
$L__BB0_2:
	ret;

}
	// .globl	_Z16sumElementSharedPKfPfi
.visible .entry _Z16sumElementSharedPKfPfi(
	.param .u64 .ptr .align 1 _Z16sumElementSharedPKfPfi_param_0,
	.param .u64 .ptr .align 1 _Z16sumElementSharedPKfPfi_param_1,
	.param .u32 _Z16sumElementSharedPKfPfi_param_2
)
{
	.reg .pred 	%p<6>;
	.reg .b32 	%r<14>;
	.reg .b32 	%f<9>;
	.reg .b64 	%rd<9>;
	// demoted variable
	.shared .align 4 .b8 _ZZ16sumElementSharedPKfPfiE5cache[1024];
	ld.param.u64 	%rd1, [_Z16sumElementSharedPKfPfi_param_0];
	ld.param.u64 	%rd2, [_Z16sumElementSharedPKfPfi_param_1];
	ld.param.u32 	%r8, [_Z16sumElementSharedPKfPfi_param_2];
	mov.u32 	%r1, %tid.x;
	mov.u32 	%r2, %ctaid.x;
	mov.u32 	%r13, %ntid.x;
	mad.lo.s32 	%r4, %r2, %r13, %r1;
	setp.ge.s32 	%p1, %r4, %r8;
	mov.f32 	%f8, 0f00000000;
	@%p1 bra 	$L__BB1_2;
	cvta.to.global.u64 	%rd3, %rd1;
	mul.wide.s32 	%rd4, %r4, 4;
	add.s64 	%rd5, %rd3, %rd4;
	ld.global.f32 	%f8, [%rd5];
$L__BB1_2:
	shl.b32 	%r9, %r1, 2;
	mov.u32 	%r10, _ZZ16sumElementSharedPKfPfiE5cache;
	add.s32 	%r5, %r10, %r9;
	st.shared.f32 	[%r5], %f8;
	bar.sync 	0;
	setp.lt.u32 	%p2, %r13, 2;
	@%p2 bra 	$L__BB1_6;
$L__BB1_3:
	shr.u32 	%r7, %r13, 1;
	setp.ge.u32 	%p3, %r1, %r7;
	@%p3 bra 	$L__BB1_5;
	shl.b32 	%r11, %r7, 2;
	add.s32 	%r12, %r5, %r11;
	ld.shared.f32 	%f4, [%r12];
	ld.shared.f32 	%f5, [%r5];
	add.f32 	%f6, %f4, %f5;
	st.shared.f32 	[%r5], %f6;
$L__BB1_5:
	bar.sync 	0;
	setp.gt.u32 	%p4, %r13, 3;
	mov.u32 	%r13, %r7;
	@%p4 bra 	$L__BB1_3;
$L__BB1_6:
	setp.ne.s32 	%p5, %r1, 0;
	@%p5 bra 	$L__BB1_8;
	ld.shared.f32 	%f7, [_ZZ16sumElementSharedPKfPfiE5cache];
	cvta.to.global.u64 	%rd6, %rd2;
	mul.wide.u32 	%rd7, %r2, 4;
	add.s64 	%rd8, %rd6, %rd7;
	st.global.f32 	[%rd8], %f7;
$L__BB1_8:
	ret;

}


// ===== COMPILED SASS (sm_100) =====

	.target	sm_100

	.elftype	@"ET_EXEC"


//--------------------- .note.nv.tkinfo           --------------------------
	.section	.note.nv.tkinfo,"",@"SHT_NOTE"
	.sectionflags	@"SHF_NOTE_NV_TKINFO"
	.tkinfo
        /*0018*/ 	.word	0x00000002
        /*0030*/ 	.string	""
        /*0030*/ 	.string	"ptxas"
        /*0030*/ 	.string	"Cuda compilation tools, release 13.0, V13.0.88"
        /*0030*/ 	.string	"Build cuda_13.0.r13.0/compiler.36424714_0"
        /*0030*/ 	.string	"-arch sm_100 -m 64 "



//--------------------- .note.nv.cuinfo           --------------------------
	.section	.note.nv.cuinfo,"",@"SHT_NOTE"
	.sectionflags	@"SHF_NOTE_NV_CUINFO"
        /*0018*/ 	.short	0x0002
        /*001a*/ 	.short	0x0064
        /*001c*/ 	.short	0x0082
	.zero		2


//--------------------- .nv.info                  --------------------------
	.section	.nv.info,"",@"SHT_CUDA_INFO"
	.align	4


	//----- nvinfo : EIATTR_REGCOUNT
	.align		4
        /*0000*/ 	.byte	0x04, 0x2f
        /*0002*/ 	.short	(.L_1 - .L_0)
	.align		4
.L_0:
        /*0004*/ 	.word	index@(_Z10sumElementPKfiPf)
        /*0008*/ 	.word	0x00000008


	//----- nvinfo : EIATTR_FRAME_SIZE
	.align		4
.L_1:
        /*000c*/ 	.byte	0x04, 0x11
        /*000e*/ 	.short	(.L_3 - .L_2)
	.align		4
.L_2:
        /*0010*/ 	.word	index@(_Z10sumElementPKfiPf)
        /*0014*/ 	.word	0x00000000


	//----- nvinfo : EIATTR_REGCOUNT
	.align		4
.L_3:
        /*0018*/ 	.byte	0x04, 0x2f
        /*001a*/ 	.short	(.L_5 - .L_4)
	.align		4
.L_4:
        /*001c*/ 	.word	index@(_Z16sumElementSharedPKfPfi)
        /*0020*/ 	.word	0x0000000b


	//----- nvinfo : EIATTR_FRAME_SIZE
	.align		4
.L_5:
        /*0024*/ 	.byte	0x04, 0x11
        /*0026*/ 	.short	(.L_7 - .L_6)
	.align		4
.L_6:
        /*0028*/ 	.word	index@(_Z16sumElementSharedPKfPfi)
        /*002c*/ 	.word	0x00000000


	//----- nvinfo : EIATTR_MIN_STACK_SIZE
	.align		4
.L_7:
        /*0030*/ 	.byte	0x04, 0x12
        /*0032*/ 	.short	(.L_9 - .L_8)
	.align		4
.L_8:
        /*0034*/ 	.word	index@(_Z16sumElementSharedPKfPfi)
        /*0038*/ 	.word	0x00000000


	//----- nvinfo : EIATTR_MIN_STACK_SIZE
	.align		4
.L_9:
        /*003c*/ 	.byte	0x04, 0x12
        /*003e*/ 	.short	(.L_11 - .L_10)
	.align		4
.L_10:
        /*0040*/ 	.word	index@(_Z10sumElementPKfiPf)
        /*0044*/ 	.word	0x00000000
.L_11:


//--------------------- .nv.compat                --------------------------
	.section	.nv.compat,"",@"SHT_CUDA_COMPAT_INFO"
	.align	4
        /*0000*/ 	.byte	0x02, 0x09, 0x00, 0x00, 0x02, 0x02, 0x01, 0x00, 0x02, 0x05, 0x05, 0x00, 0x03, 0x07, 0x01, 0x01
        /*0010*/ 	.byte	0x02, 0x03, 0x00, 0x00, 0x02, 0x06, 0x01, 0x00, 0x04, 0x0b, 0x08, 0x00, 0x09, 0x00, 0x00, 0x00
        /*0020*/ 	.byte	0x00, 0x00, 0x00, 0x00


//--------------------- .nv.info._Z16sumElementSharedPKfPfi --------------------------
	.section	.nv.info._Z16sumElementSharedPKfPfi,"",@"SHT_CUDA_INFO"
	.sectionflags	@""
	.align	4


	//----- nvinfo : EIATTR_CUDA_API_VERSION
	.align		4
        /*0000*/ 	.byte	0x04, 0x37
        /*0002*/ 	.short	(.L_13 - .L_12)
.L_12:
        /*0004*/ 	.word	0x00000082


	//----- nvinfo : EIATTR_KPARAM_INFO
	.align		4
.L_13:
        /*0008*/ 	.byte	0x04, 0x17
        /*000a*/ 	.short	(.L_15 - .L_14)
.L_14:
        /*000c*/ 	.word	0x00000000
        /*0010*/ 	.short	0x0002
        /*0012*/ 	.short	0x0010
        /*0014*/ 	.byte	0x00, 0xf0, 0x11, 0x00


	//----- nvinfo : EIATTR_KPARAM_INFO
	.align		4
.L_15:
        /*0018*/ 	.byte	0x04, 0x17
        /*001a*/ 	.short	(.L_17 - .L_16)
.L_16:
        /*001c*/ 	.word	0x00000000
        /*0020*/ 	.short	0x0001
        /*0022*/ 	.short	0x0008
        /*0024*/ 	.byte	0x00, 0xf5, 0x21, 0x00


	//----- nvinfo : EIATTR_KPARAM_INFO
	.align		4
.L_17:
        /*0028*/ 	.byte	0x04, 0x17
        /*002a*/ 	.short	(.L_19 - .L_18)
.L_18:
        /*002c*/ 	.word	0x00000000
        /*0030*/ 	.short	0x0000
        /*0032*/ 	.short	0x0000
        /*0034*/ 	.byte	0x00, 0xf5, 0x21, 0x00


	//----- nvinfo : EIATTR_SPARSE_MMA_MASK
	.align		4
.L_19:
        /*0038*/ 	.byte	0x03, 0x50
        /*003a*/ 	.short	0x0000


	//----- nvinfo : EIATTR_MAXREG_COUNT
	.align		4
        /*003c*/ 	.byte	0x03, 0x1b
        /*003e*/ 	.short	0x00ff


	//----- nvinfo : EIATTR_NUM_BARRIERS
	.align		4
        /*0040*/ 	.byte	0x02, 0x4c
        /*0042*/ 	.byte	0x01
	.zero		1


	//----- nvinfo : EIATTR_MERCURY_ISA_VERSION
	.align		4
        /*0044*/ 	.byte	0x03, 0x5f
        /*0046*/ 	.short	0x0101


	//----- nvinfo : EIATTR_VRC_CTA_INIT_COUNT
	.align		4
        /*0048*/ 	.byte	0x02, 0x4a
	.zero		1
	.zero		1


	//----- nvinfo : EIATTR_EXIT_INSTR_OFFSETS
	.align		4
        /*004c*/ 	.byte	0x04, 0x1c
        /*004e*/ 	.short	(.L_21 - .L_20)


	//   ....[0]....
.L_20:
        /*0050*/ 	.word	0x00000210


	//   ....[1]....
        /*0054*/ 	.word	0x00000290


	//----- nvinfo : EIATTR_CBANK_PARAM_SIZE
	.align		4
.L_21:
        /*0058*/ 	.byte	0x03, 0x19
        /*005a*/ 	.short	0x0014


	//----- nvinfo : EIATTR_PARAM_CBANK
	.align		4
        /*005c*/ 	.byte	0x04, 0x0a
        /*005e*/ 	.short	(.L_23 - .L_22)
	.align		4
.L_22:
        /*0060*/ 	.word	index@(.nv.constant0._Z16sumElementSharedPKfPfi)
        /*0064*/ 	.short	0x0380
        /*0066*/ 	.short	0x0014


	//----- nvinfo : EIATTR_SW_WAR
	.align		4
.L_23:
        /*0068*/ 	.byte	0x04, 0x36
        /*006a*/ 	.short	(.L_25 - .L_24)
.L_24:
        /*006c*/ 	.word	0x00000008
.L_25:


//--------------------- .nv.info._Z10sumElementPKfiPf --------------------------
	.section	.nv.info._Z10sumElementPKfiPf,"",@"SHT_CUDA_INFO"
	.sectionflags	@""
	.align	4


	//----- nvinfo : EIATTR_CUDA_API_VERSION
	.align		4
        /*0000*/ 	.byte	0x04, 0x37
        /*0002*/ 	.short	(.L_27 - .L_26)
.L_26:
        /*0004*/ 	.word	0x00000082


	//----- nvinfo : EIATTR_KPARAM_INFO
	.align		4
.L_27:
        /*0008*/ 	.byte	0x04, 0x17
        /*000a*/ 	.short	(.L_29 - .L_28)
.L_28:
        /*000c*/ 	.word	0x00000000
        /*0010*/ 	.short	0x0002
        /*0012*/ 	.short	0x0010
        /*0014*/ 	.byte	0x00, 0xf5, 0x21, 0x00


	//----- nvinfo : EIATTR_KPARAM_INFO
	.align		4
.L_29:
        /*0018*/ 	.byte	0x04, 0x17
        /*001a*/ 	.short	(.L_31 - .L_30)
.L_30:
        /*001c*/ 	.word	0x00000000
        /*0020*/ 	.short	0x0001
        /*0022*/ 	.short	0x0008
        /*0024*/ 	.byte	0x00, 0xf0, 0x11, 0x00


	//----- nvinfo : EIATTR_KPARAM_INFO
	.align		4
.L_31:
        /*0028*/ 	.byte	0x04, 0x17
        /*002a*/ 	.short	(.L_33 - .L_32)
.L_32:
        /*002c*/ 	.word	0x00000000
        /*0030*/ 	.short	0x0000
        /*0032*/ 	.short	0x0000
        /*0034*/ 	.byte	0x00, 0xf5, 0x21, 0x00


	//----- nvinfo : EIATTR_SPARSE_MMA_MASK
	.align		4
.L_33:
        /*0038*/ 	.byte	0x03, 0x50
        /*003a*/ 	.short	0x0000


	//----- nvinfo : EIATTR_MAXREG_COUNT
	.align		4
        /*003c*/ 	.byte	0x03, 0x1b
        /*003e*/ 	.short	0x00ff


	//----- nvinfo : EIATTR_MERCURY_ISA_VERSION
	.align		4
        /*0040*/ 	.byte	0x03, 0x5f
        /*0042*/ 	.short	0x0101


	//----- nvinfo : EIATTR_VRC_CTA_INIT_COUNT
	.align		4
        /*0044*/ 	.byte	0x02, 0x4a
	.zero		1
	.zero		1


	//----- nvinfo : EIATTR_EXIT_INSTR_OFFSETS
	.align		4
        /*0048*/ 	.byte	0x04, 0x1c
        /*004a*/ 	.short	(.L_35 - .L_34)


	//   ....[0]....
.L_34:
        /*004c*/ 	.word	0x00000070


	//   ....[1]....
        /*0050*/ 	.word	0x000000e0


	//----- nvinfo : EIATTR_CBANK_PARAM_SIZE
	.align		4
.L_35:
        /*0054*/ 	.byte	0x03, 0x19
        /*0056*/ 	.short	0x0018


	//----- nvinfo : EIATTR_PARAM_CBANK
	.align		4
        /*0058*/ 	.byte	0x04, 0x0a
        /*005a*/ 	.short	(.L_37 - .L_36)
	.align		4
.L_36:
        /*005c*/ 	.word	index@(.nv.constant0._Z10sumElementPKfiPf)
        /*0060*/ 	.short	0x0380
        /*0062*/ 	.short	0x0018


	//----- nvinfo : EIATTR_SW_WAR
	.align		4
.L_37:
        /*0064*/ 	.byte	0x04, 0x36
        /*0066*/ 	.short	(.L_39 - .L_38)
.L_38:
        /*0068*/ 	.word	0x00000008
.L_39:


//--------------------- .nv.callgraph             --------------------------
	.section	.nv.callgraph,"",@"SHT_CUDA_CALLGRAPH"
	.align	4
	.sectionentsize	8
	.align		4
        /*0000*/ 	.word	0x00000000
	.align		4
        /*0004*/ 	.word	0xffffffff
	.align		4
        /*0008*/ 	.word	0x00000000
	.align		4
        /*000c*/ 	.word	0xfffffffe
	.align		4
        /*0010*/ 	.word	0x00000000
	.align		4
        /*0014*/ 	.word	0xfffffffd
	.align		4
        /*0018*/ 	.word	0x00000000
	.align		4
        /*001c*/ 	.word	0xfffffffc


//--------------------- .text._Z16sumElementSharedPKfPfi --------------------------
	.section	.text._Z16sumElementSharedPKfPfi,"ax",@progbits
	.align	128
        .global         _Z16sumElementSharedPKfPfi
        .type           _Z16sumElementSharedPKfPfi,@function
        .size           _Z16sumElementSharedPKfPfi,(.L_x_4 - _Z16sumElementSharedPKfPfi)
        .other          _Z16sumElementSharedPKfPfi,@"STO_CUDA_ENTRY STV_DEFAULT"
_Z16sumElementSharedPKfPfi:
.text._Z16sumElementSharedPKfPfi:
[----:B------:R-:W-:Y:S01]  /*0000*/  LDC R1, c[0x0][0x37c] ;  /* 0x0000df00ff017b82 */ /* 0x000fe20000000800 */
[----:B------:R-:W0:Y:S01]  /*0010*/  S2R R6, SR_TID.X ;  /* 0x0000000000067919 */ /* 0x000e220000002100 */
[----:B------:R-:W0:Y:S01]  /*0020*/  LDCU UR8, c[0x0][0x360] ;  /* 0x00006c00ff0877ac */ /* 0x000e220008000800 */
[----:B------:R-:W-:Y:S01]  /*0030*/  IMAD.MOV.U32 R4, RZ, RZ, RZ ;  /* 0x000000ffff047224 */ /* 0x000fe200078e00ff */
[----:B------:R-:W0:Y:S01]  /*0040*/  S2R R7, SR_CTAID.X ;  /* 0x0000000000077919 */ /* 0x000e220000002500 */
[----:B------:R-:W1:Y:S01]  /*0050*/  LDCU UR4, c[0x0][0x390] ;  /* 0x00007200ff0477ac */ /* 0x000e620008000800 */
[----:B------:R-:W2:Y:S01]  /*0060*/  LDCU.64 UR6, c[0x0][0x358] ;  /* 0x00006b00ff0677ac */ /* 0x000ea20008000a00 */
[----:B0-----:R-:W-:-:S05]  /*0070*/  IMAD R5, R7, UR8, R6 ;  /* 0x0000000807057c24 */ /* 0x001fca000f8e0206 */
[----:B-1----:R-:W-:-:S13]  /*0080*/  ISETP.GE.AND P0, PT, R5, UR4, PT ;  /* 0x0000000405007c0c */ /* 0x002fda000bf06270 */
[----:B------:R-:W0:Y:S02]  /*0090*/  @!P0 LDC.64 R2, c[0x0][0x380] ;  /* 0x0000e000ff028b82 */ /* 0x000e240000000a00 */
[----:B0-----:R-:W-:-:S05]  /*00a0*/  @!P0 IMAD.WIDE R2, R5, 0x4, R2 ;  /* 0x0000000405028825 */ /* 0x001fca00078e0202 */
[----:B--2---:R-:W2:Y:S01]  /*00b0*/  @!P0 LDG.E R4, desc[UR6][R2.64] ;  /* 0x0000000602048981 */ /* 0x004ea2000c1e1900 */
[----:B------:R-:W0:Y:S01]  /*00c0*/  S2UR UR5, SR_CgaCtaId ;  /* 0x00000000000579c3 */ /* 0x000e220000008800 */
[----:B------:R-:W-:Y:S01]  /*00d0*/  IMAD.U32 R0, RZ, RZ, UR8 ;  /* 0x00000008ff007e24 */ /* 0x000fe2000f8e00ff */
[----:B------:R-:W-:Y:S01]  /*00e0*/  UMOV UR4, 0x400 ;  /* 0x0000040000047882 */ /* 0x000fe20000000000 */
[----:B------:R-:W-:-:S03]  /*00f0*/  ISETP.NE.AND P0, PT, R6, RZ, PT ;  /* 0x000000ff0600720c */ /* 0x000fc60003f05270 */
[----:B------:R-:W-:Y:S01]  /*0100*/  ISETP.GE.U32.AND P1, PT, R0, 0x2, PT ;  /* 0x000000020000780c */ /* 0x000fe20003f26070 */
[----:B0-----:R-:W-:-:S06]  /*0110*/  ULEA UR4, UR5, UR4, 0x18 ;  /* 0x0000000405047291 */ /* 0x001fcc000f8ec0ff */
[----:B------:R-:W-:-:S05]  /*0120*/  LEA R5, R6, UR4, 0x2 ;  /* 0x0000000406057c11 */ /* 0x000fca000f8e10ff */
[----:B--2---:R0:W-:Y:S01]  /*0130*/  STS [R5], R4 ;  /* 0x0000000405007388 */ /* 0x0041e20000000800 */
[----:B------:R-:W-:Y:S06]  /*0140*/  BAR.SYNC.DEFER_BLOCKING 0x0 ;  /* 0x0000000000007b1d */ /* 0x000fec0000010000 */
[----:B------:R-:W-:Y:S05]  /*0150*/  @!P1 BRA `(.L_x_0) ;  /* 0x00000000002c9947 */ /* 0x000fea0003800000 */
.L_x_1:
[----:B------:R-:W-:-:S04]  /*0160*/  SHF.R.U32.HI R8, RZ, 0x1, R0 ;  /* 0x00000001ff087819 */ /* 0x000fc80000011600 */
[----:B------:R-:W-:-:S13]  /*0170*/  ISETP.GE.U32.AND P1, PT, R6, R8, PT ;  /* 0x000000080600720c */ /* 0x000fda0003f26070 */
[----:B------:R-:W-:Y:S01]  /*0180*/  @!P1 LEA R2, R8, R5, 0x2 ;  /* 0x0000000508029211 */ /* 0x000fe200078e10ff */
[----:B------:R-:W-:Y:S05]  /*0190*/  @!P1 LDS R3, [R5] ;  /* 0x0000000005039984 */ /* 0x000fea0000000800 */
[----:B------:R-:W0:Y:S02]  /*01a0*/  @!P1 LDS R2, [R2] ;  /* 0x0000000002029984 */ /* 0x000e240000000800 */
[----:B0-----:R-:W-:-:S05]  /*01b0*/  @!P1 FADD R4, R2, R3 ;  /* 0x0000000302049221 */ /* 0x001fca0000000000 */
[----:B------:R1:W-:Y:S01]  /*01c0*/  @!P1 STS [R5], R4 ;  /* 0x0000000405009388 */ /* 0x0003e20000000800 */
[----:B------:R-:W-:Y:S01]  /*01d0*/  BAR.SYNC.DEFER_BLOCKING 0x0 ;  /* 0x0000000000007b1d */ /* 0x000fe20000010000 */
[----:B------:R-:W-:Y:S01]  /*01e0*/  ISETP.GT.U32.AND P1, PT, R0, 0x3, PT ;  /* 0x000000030000780c */ /* 0x000fe20003f24070 */
[----:B------:R-:W-:-:S12]  /*01f0*/  IMAD.MOV.U32 R0, RZ, RZ, R8 ;  /* 0x000000ffff007224 */ /* 0x000fd800078e0008 */
[----:B-1----:R-:W-:Y:S05]  /*0200*/  @P1 BRA `(.L_x_1) ;  /* 0xfffffffc00d41947 */ /* 0x002fea000383ffff */
.L_x_0:
[----:B------:R-:W-:Y:S05]  /*0210*/  @P0 EXIT ;  /* 0x000000000000094d */ /* 0x000fea0003800000 */
[----:B------:R-:W1:Y:S01]  /*0220*/  S2UR UR5, SR_CgaCtaId ;  /* 0x00000000000579c3 */ /* 0x000e620000008800 */
[----:B------:R-:W-:-:S07]  /*0230*/  UMOV UR4, 0x400 ;  /* 0x0000040000047882 */ /* 0x000fce0000000000 */
[----:B------:R-:W2:Y:S01]  /*0240*/  LDC.64 R2, c[0x0][0x388] ;  /* 0x0000e200ff027b82 */ /* 0x000ea20000000a00 */
[----:B-1----:R-:W-:Y:S01]  /*0250*/  ULEA UR4, UR5, UR4, 0x18 ;  /* 0x0000000405047291 */ /* 0x002fe2000f8ec0ff */
[----:B--2---:R-:W-:-:S08]  /*0260*/  IMAD.WIDE.U32 R2, R7, 0x4, R2 ;  /* 0x0000000407027825 */ /* 0x004fd000078e0002 */
[----:B0-----:R-:W0:Y:S04]  /*0270*/  LDS R5, [UR4] ;  /* 0x00000004ff057984 */ /* 0x001e280008000800 */
[----:B0-----:R-:W-:Y:S01]  /*0280*/  STG.E desc[UR6][R2.64], R5 ;  /* 0x0000000502007986 */ /* 0x001fe2000c101906 */
[----:B------:R-:W-:Y:S05]  /*0290*/  EXIT ;  /* 0x000000000000794d */ /* 0x000fea0003800000 */
.L_x_2:
[----:B------:R-:W-:-:S00]  /*02a0*/  BRA `(.L_x_2) ;  /* 0xfffffffc00fc7947 */ /* 0x000fc0000383ffff */
[----:B------:R-:W-:-:S00]  /*02b0*/  NOP ;  /* 0x0000000000007918 */ /* 0x000fc00000000000 */
        /* <DEDUP_REMOVED lines=12> */
.L_x_4:


//--------------------- .text._Z10sumElementPKfiPf --------------------------
	.section	.text._Z10sumElementPKfiPf,"ax",@progbits
	.align	128
        .global         _Z10sumElementPKfiPf
        .type           _Z10sumElementPKfiPf,@function
        .size           _Z10sumElementPKfiPf,(.L_x_5 - _Z10sumElementPKfiPf)
        .other          _Z10sumElementPKfiPf,@"STO_CUDA_ENTRY STV_DEFAULT"
_Z10sumElementPKfiPf:
.text._Z10sumElementPKfiPf:
[----:B------:R-:W-:Y:S01]  /*0000*/  LDC R1, c[0x0][0x37c] ;  /* 0x0000df00ff017b82 */ /* 0x000fe20000000800 */
[----:B------:R-:W0:Y:S07]  /*0010*/  S2R R0, SR_TID.X ;  /* 0x0000000000007919 */ /* 0x000e2e0000002100 */
[----:B------:R-:W0:Y:S01]  /*0020*/  S2UR UR4, SR_CTAID.X ;  /* 0x00000000000479c3 */ /* 0x000e220000002500 */
[----:B------:R-:W1:Y:S07]  /*0030*/  LDCU UR5, c[0x0][0x388] ;  /* 0x00007100ff0577ac */ /* 0x000e6e0008000800 */
[----:B------:R-:W0:Y:S02]  /*0040*/  LDC R5, c[0x0][0x360] ;  /* 0x0000d800ff057b82 */ /* 0x000e240000000800 */
[----:B0-----:R-:W-:-:S05]  /*0050*/  IMAD R5, R5, UR4, R0 ;  /* 0x0000000405057c24 */ /* 0x001fca000f8e0200 */
[----:B-1----:R-:W-:-:S13]  /*0060*/  ISETP.GE.AND P0, PT, R5, UR5, PT ;  /* 0x0000000505007c0c */ /* 0x002fda000bf06270 */
[----:B------:R-:W-:Y:S05]  /*0070*/  @P0 EXIT ;  /* 0x000000000000094d */ /* 0x000fea0003800000 */
[----:B------:R-:W0:Y:S01]  /*0080*/  LDC.64 R2, c[0x0][0x380] ;  /* 0x0000e000ff027b82 */ /* 0x000e220000000a00 */
[----:B------:R-:W1:Y:S01]  /*0090*/  LDCU.64 UR4, c[0x0][0x358] ;  /* 0x00006b00ff0477ac */ /* 0x000e620008000a00 */
[----:B0-----:R-:W-:-:S06]  /*00a0*/  IMAD.WIDE R2, R5, 0x4, R2 ;  /* 0x0000000405027825 */ /* 0x001fcc00078e0202 */
[----:B-1----:R-:W2:Y:S01]  /*00b0*/  LDG.E R3, desc[UR4][R2.64] ;  /* 0x0000000402037981 */ /* 0x002ea2000c1e1900 */
[----:B------:R-:W2:Y:S03]  /*00c0*/  LDC.64 R4, c[0x0][0x390] ;  /* 0x0000e400ff047b82 */ /* 0x000ea60000000a00 */
[----:B--2---:R-:W-:Y:S01]  /*00d0*/  REDG.E.ADD.F32.FTZ.RN.STRONG.GPU desc[UR4][R4.64], R3 ;  /* 0x00000003040079a6 */ /* 0x004fe2000c12f304 */
[----:B------:R-:W-:Y:S05]  /*00e0*/  EXIT ;  /* 0x000000000000794d */ /* 0x000fea0003800000 */
.L_x_3:
        /* <DEDUP_REMOVED lines=9> */
.L_x_5:


//--------------------- .nv.shared._Z16sumElementSharedPKfPfi --------------------------
	.section	.nv.shared._Z16sumElementSharedPKfPfi,"aw",@nobits
	.sectionflags	@""
	.align	4
.nv.shared._Z16sumElementSharedPKfPfi:
	.zero		2048


//--------------------- .nv.shared.reserved.0     --------------------------
	.section	.nv.shared.reserved.0,"aw",@nobits
	.weak		__nv_reservedSMEM_offset_0_alias
	.size		__nv_reservedSMEM_offset_0_alias, 0, 64
	.other		__nv_reservedSMEM_offset_0_alias,@"STO_CUDA_RESERVED_SHARED STV_DEFAULT"
__nv_reservedSMEM_offset_0_alias:
	.zero		0
	.zero		64


//--------------------- .nv.constant0._Z16sumElementSharedPKfPfi --------------------------
	.section	.nv.constant0._Z16sumElementSharedPKfPfi,"a",@progbits
	.sectionflags	@""
	.align	4
.nv.constant0._Z16sumElementSharedPKfPfi:
	.zero		916


//--------------------- .nv.constant0._Z10sumElementPKfiPf --------------------------
	.section	.nv.constant0._Z10sumElementPKfiPf,"a",@progbits
	.sectionflags	@""
	.align	4
.nv.constant0._Z10sumElementPKfiPf:
	.zero		920


//--------------------- SYMBOLS --------------------------

	.type		.nv.reservedSmem.offset0,@object
	.size		.nv.reservedSmem.offset0,0x4
	.type		.nv.reservedSmem.cap,@object
	.size		.nv.reservedSmem.cap,0x4
